//
// Generated by NVIDIA NVVM Compiler
//
// Compiler Build ID: CL-36424714
// Cuda compilation tools, release 13.0, V13.0.88
// Based on NVVM 20.0.0
//

.version 9.0
.target sm_100
.address_size 64

	// .globl	_Z3addiiPi

.visible .entry _Z3addiiPi(
	.param .u32 _Z3addiiPi_param_0,
	.param .u32 _Z3addiiPi_param_1,
	.param .u64 .ptr .align 1 _Z3addiiPi_param_2
)
{
	.reg .b32 	%r<2>;
	.reg .b64 	%rd<3>;

	ld.param.u64 	%rd1, [_Z3addiiPi_param_2];
	cvta.to.global.u64 	%rd2, %rd1;
	mov.b32 	%r1, 100;
	st.global.u32 	[%rd2], %r1;
	ret;

}


// ===== COMPILED SASS (sm_100) =====

	.target	sm_100

	.elftype	@"ET_EXEC"


//--------------------- .note.nv.tkinfo           --------------------------
	.section	.note.nv.tkinfo,"",@"SHT_NOTE"
	.sectionflags	@"SHF_NOTE_NV_TKINFO"
	.tkinfo
        /*0018*/ 	.word	0x00000002
        /*0030*/ 	.string	""
        /*0030*/ 	.string	"ptxas"
        /*0030*/ 	.string	"Cuda compilation tools, release 13.0, V13.0.88"
        /*0030*/ 	.string	"Build cuda_13.0.r13.0/compiler.36424714_0"
        /*0030*/ 	.string	"-arch sm_100 -m 64 "



//--------------------- .note.nv.cuinfo           --------------------------
	.section	.note.nv.cuinfo,"",@"SHT_NOTE"
	.sectionflags	@"SHF_NOTE_NV_CUINFO"
        /*0018*/ 	.short	0x0002
        /*001a*/ 	.short	0x0064
        /*001c*/ 	.short	0x0082
	.zero		2


//--------------------- .nv.info                  --------------------------
	.section	.nv.info,"",@"SHT_CUDA_INFO"
	.align	4


	//----- nvinfo : EIATTR_REGCOUNT
	.align		4
        /*0000*/ 	.byte	0x04, 0x2f
        /*0002*/ 	.short	(.L_1 - .L_0)
	.align		4
.L_0:
        /*0004*/ 	.word	index@(_Z3addiiPi)
        /*0008*/ 	.word	0x00000008


	//----- nvinfo : EIATTR_FRAME_SIZE
	.align		4
.L_1:
        /*000c*/ 	.byte	0x04, 0x11
        /*000e*/ 	.short	(.L_3 - .L_2)
	.align		4
.L_2:
        /*0010*/ 	.word	index@(_Z3addiiPi)
        /*0014*/ 	.word	0x00000000


	//----- nvinfo : EIATTR_MIN_STACK_SIZE
	.align		4
.L_3:
        /*0018*/ 	.byte	0x04, 0x12
        /*001a*/ 	.short	(.L_5 - .L_4)
	.align		4
.L_4:
        /*001c*/ 	.word	index@(_Z3addiiPi)
        /*0020*/ 	.word	0x00000000
.L_5:


//--------------------- .nv.compat                --------------------------
	.section	.nv.compat,"",@"SHT_CUDA_COMPAT_INFO"
	.align	4
        /*0000*/ 	.byte	0x02, 0x09, 0x00, 0x00, 0x02, 0x02, 0x01, 0x00, 0x02, 0x05, 0x05, 0x00, 0x03, 0x07, 0x01, 0x01
        /*0010*/ 	.byte	0x02, 0x03, 0x00, 0x00, 0x02, 0x06, 0x01, 0x00, 0x04, 0x0b, 0x08, 0x00, 0x09, 0x00, 0x00, 0x00
        /*0020*/ 	.byte	0x00, 0x00, 0x00, 0x00


//--------------------- .nv.info._Z3addiiPi       --------------------------
	.section	.nv.info._Z3addiiPi,"",@"SHT_CUDA_INFO"
	.sectionflags	@""
	.align	4


	//----- nvinfo : EIATTR_CUDA_API_VERSION
	.align		4
        /*0000*/ 	.byte	0x04, 0x37
        /*0002*/ 	.short	(.L_7 - .L_6)
.L_6:
        /*0004*/ 	.word	0x00000082


	//----- nvinfo : EIATTR_KPARAM_INFO
	.align		4
.L_7:
        /*0008*/ 	.byte	0x04, 0x17
        /*000a*/ 	.short	(.L_9 - .L_8)
.L_8:
        /*000c*/ 	.word	0x00000000
        /*0010*/ 	.short	0x0002
        /*0012*/ 	.short	0x0008
        /*0014*/ 	.byte	0x00, 0xf5, 0x21, 0x00


	//----- nvinfo : EIATTR_KPARAM_INFO
	.align		4
.L_9:
        /*0018*/ 	.byte	0x04, 0x17
        /*001a*/ 	.short	(.L_11 - .L_10)
.L_10:
        /*001c*/ 	.word	0x00000000
        /*0020*/ 	.short	0x0001
        /*0022*/ 	.short	0x0004
        /*0024*/ 	.byte	0x00, 0xf0, 0x11, 0x00


	//----- nvinfo : EIATTR_KPARAM_INFO
	.align		4
.L_11:
        /*0028*/ 	.byte	0x04, 0x17
        /*002a*/ 	.short	(.L_13 - .L_12)
.L_12:
        /*002c*/ 	.word	0x00000000
        /*0030*/ 	.short	0x0000
        /*0032*/ 	.short	0x0000
        /*0034*/ 	.byte	0x00, 0xf0, 0x11, 0x00


	//----- nvinfo : EIATTR_SPARSE_MMA_MASK
	.align		4
.L_13:
        /*0038*/ 	.byte	0x03, 0x50
        /*003a*/ 	.short	0x0000


	//----- nvinfo : EIATTR_MAXREG_COUNT
	.align		4
        /*003c*/ 	.byte	0x03, 0x1b
        /*003e*/ 	.short	0x00ff


	//----- nvinfo : EIATTR_MERCURY_ISA_VERSION
	.align		4
        /*0040*/ 	.byte	0x03, 0x5f
        /*0042*/ 	.short	0x0101


	//----- nvinfo : EIATTR_VRC_CTA_INIT_COUNT
	.align		4
        /*0044*/ 	.byte	0x02, 0x4a
	.zero		1
	.zero		1


	//----- nvinfo : EIATTR_EXIT_INSTR_OFFSETS
	.align		4
        /*0048*/ 	.byte	0x04, 0x1c
        /*004a*/ 	.short	(.L_15 - .L_14)


	//   ....[0]....
.L_14:
        /*004c*/ 	.word	0x00000050


	//----- nvinfo : EIATTR_CBANK_PARAM_SIZE
	.align		4
.L_15:
        /*0050*/ 	.byte	0x03, 0x19
        /*0052*/ 	.short	0x0010


	//----- nvinfo : EIATTR_PARAM_CBANK
	.align		4
        /*0054*/ 	.byte	0x04, 0x0a
        /*0056*/ 	.short	(.L_17 - .L_16)
	.align		4
.L_16:
        /*0058*/ 	.word	index@(.nv.constant0._Z3addiiPi)
        /*005c*/ 	.short	0x0380
        /*005e*/ 	.short	0x0010


	//----- nvinfo : EIATTR_SW_WAR
	.align		4
.L_17:
        /*0060*/ 	.byte	0x04, 0x36
        /*0062*/ 	.short	(.L_19 - .L_18)
.L_18:
        /*0064*/ 	.word	0x00000008
.L_19:


//--------------------- .nv.callgraph             --------------------------
	.section	.nv.callgraph,"",@"SHT_CUDA_CALLGRAPH"
	.align	4
	.sectionentsize	8
	.align		4
        /*0000*/ 	.word	0x00000000
	.align		4
        /*0004*/ 	.word	0xffffffff
	.align		4
        /*0008*/ 	.word	0x00000000
	.align		4
        /*000c*/ 	.word	0xfffffffe
	.align		4
        /*0010*/ 	.word	0x00000000
	.align		4
        /*0014*/ 	.word	0xfffffffd
	.align		4
        /*0018*/ 	.word	0x00000000
	.align		4
        /*001c*/ 	.word	0xfffffffc


//--------------------- .text._Z3addiiPi          --------------------------
	.section	.text._Z3addiiPi,"ax",@progbits
	.align	128
        .global         _Z3addiiPi
        .type           _Z3addiiPi,@function
        .size           _Z3addiiPi,(.L_x_1 - _Z3addiiPi)
        .other          _Z3addiiPi,@"STO_CUDA_ENTRY STV_DEFAULT"
_Z3addiiPi:
.text._Z3addiiPi:
[----:B------:R-:W-:Y:S08]  /*0000*/  LDC R1, c[0x0][0x37c] ;  /* 0x0000df00ff017b82 */ /* 0x000ff00000000800 */
[----:B------:R-:W0:Y:S01]  /*0010*/  LDC.64 R2, c[0x0][0x388] ;  /* 0x0000e200ff027b82 */ /* 0x000e220000000a00 */
[----:B------:R-:W0:Y:S01]  /*0020*/  LDCU.64 UR4, c[0x0][0x358] ;  /* 0x00006b00ff0477ac */ /* 0x000e220008000a00 */
[----:B------:R-:W-:-:S05]  /*0030*/  HFMA2 R5, -RZ, RZ, 0, 5.9604644775390625e-06 ;  /* 0x00000064ff057431 */ /* 0x000fca00000001ff */
[----:B0-----:R-:W-:Y:S01]  /*0040*/  STG.E desc[UR4][R2.64], R5 ;  /* 0x0000000502007986 */ /* 0x001fe2000c101904 */
[----:B------:R-:W-:Y:S05]  /*0050*/  EXIT ;  /* 0x000000000000794d */ /* 0x000fea0003800000 */
.L_x_0:
[----:B------:R-:W-:-:S00]  /*0060*/  BRA `(.L_x_0) ;  /* 0xfffffffc00fc7947 */ /* 0x000fc0000383ffff */
[----:B------:R-:W-:-:S00]  /*0070*/  NOP ;  /* 0x0000000000007918 */ /* 0x000fc00000000000 */
        /* <DEDUP_REMOVED lines=8> */
.L_x_1:


//--------------------- .nv.shared.reserved.0     --------------------------
	.section	.nv.shared.reserved.0,"aw",@nobits
	.weak		__nv_reservedSMEM_offset_0_alias
	.size		__nv_reservedSMEM_offset_0_alias, 0, 64
	.other		__nv_reservedSMEM_offset_0_alias,@"STO_CUDA_RESERVED_SHARED STV_DEFAULT"
__nv_reservedSMEM_offset_0_alias:
	.zero		0
	.zero		64


//--------------------- .nv.constant0._Z3addiiPi  --------------------------
	.section	.nv.constant0._Z3addiiPi,"a",@progbits
	.sectionflags	@""
	.align	4
.nv.constant0._Z3addiiPi:
	.zero		912


//--------------------- SYMBOLS --------------------------

	.type		.nv.reservedSmem.offset0,@object
	.size		.nv.reservedSmem.offset0,0x4
